//
// Generated by NVIDIA NVVM Compiler
//
// Compiler Build ID: CL-36424714
// Cuda compilation tools, release 13.0, V13.0.88
// Based on NVVM 20.0.0
//

.version 9.0
.target sm_100
.address_size 64

	// .globl	_Z11calculationiPf

.visible .entry _Z11calculationiPf(
	.param .u32 _Z11calculationiPf_param_0,
	.param .u64 .ptr .align 1 _Z11calculationiPf_param_1
)
{
	.reg .pred 	%p<2>;
	.reg .b32 	%r<6>;
	.reg .b32 	%f<3>;
	.reg .b64 	%rd<5>;

	ld.param.u32 	%r2, [_Z11calculationiPf_param_0];
	ld.param.u64 	%rd1, [_Z11calculationiPf_param_1];
	mov.u32 	%r3, %ctaid.x;
	mov.u32 	%r4, %ntid.x;
	mov.u32 	%r5, %tid.x;
	mad.lo.s32 	%r1, %r3, %r4, %r5;
	setp.ge.s32 	%p1, %r1, %r2;
	@%p1 bra 	$L__BB0_2;
	cvta.to.global.u64 	%rd2, %rd1;
	mul.wide.s32 	%rd3, %r1, 4;
	add.s64 	%rd4, %rd2, %rd3;
	ld.global.f32 	%f1, [%rd4];
	sqrt.rn.f32 	%f2, %f1;
	st.global.f32 	[%rd4], %f2;
$L__BB0_2:
	ret;

}


// ===== COMPILED SASS (sm_100) =====

	.target	sm_100

	.elftype	@"ET_EXEC"


//--------------------- .note.nv.tkinfo           --------------------------
	.section	.note.nv.tkinfo,"",@"SHT_NOTE"
	.sectionflags	@"SHF_NOTE_NV_TKINFO"
	.tkinfo
        /*0018*/ 	.word	0x00000002
        /*0030*/ 	.string	""
        /*0030*/ 	.string	"ptxas"
        /*0030*/ 	.string	"Cuda compilation tools, release 13.0, V13.0.88"
        /*0030*/ 	.string	"Build cuda_13.0.r13.0/compiler.36424714_0"
        /*0030*/ 	.string	"-arch sm_100 -m 64 "



//--------------------- .note.nv.cuinfo           --------------------------
	.section	.note.nv.cuinfo,"",@"SHT_NOTE"
	.sectionflags	@"SHF_NOTE_NV_CUINFO"
        /*0018*/ 	.short	0x0002
        /*001a*/ 	.short	0x0064
        /*001c*/ 	.short	0x0082
	.zero		2


//--------------------- .nv.info                  --------------------------
	.section	.nv.info,"",@"SHT_CUDA_INFO"
	.align	4


	//----- nvinfo : EIATTR_REGCOUNT
	.align		4
        /*0000*/ 	.byte	0x04, 0x2f
        /*0002*/ 	.short	(.L_1 - .L_0)
	.align		4
.L_0:
        /*0004*/ 	.word	index@(_Z11calculationiPf)
        /*0008*/ 	.word	0x0000000c


	//----- nvinfo : EIATTR_FRAME_SIZE
	.align		4
.L_1:
        /*000c*/ 	.byte	0x04, 0x11
        /*000e*/ 	.short	(.L_3 - .L_2)
	.align		4
.L_2:
        /*0010*/ 	.word	index@($__internal_0_$__cuda_sm20_sqrt_rn_f32_slowpath)
        /*0014*/ 	.word	0x00000000


	//----- nvinfo : EIATTR_FRAME_SIZE
	.align		4
.L_3:
        /*0018*/ 	.byte	0x04, 0x11
        /*001a*/ 	.short	(.L_5 - .L_4)
	.align		4
.L_4:
        /*001c*/ 	.word	index@(_Z11calculationiPf)
        /*0020*/ 	.word	0x00000000


	//----- nvinfo : EIATTR_MIN_STACK_SIZE
	.align		4
.L_5:
        /*0024*/ 	.byte	0x04, 0x12
        /*0026*/ 	.short	(.L_7 - .L_6)
	.align		4
.L_6:
        /*0028*/ 	.word	index@(_Z11calculationiPf)
        /*002c*/ 	.word	0x00000000
.L_7:


//--------------------- .nv.compat                --------------------------
	.section	.nv.compat,"",@"SHT_CUDA_COMPAT_INFO"
	.align	4
        /*0000*/ 	.byte	0x02, 0x09, 0x00, 0x00, 0x02, 0x02, 0x01, 0x00, 0x02, 0x05, 0x05, 0x00, 0x03, 0x07, 0x01, 0x01
        /*0010*/ 	.byte	0x02, 0x03, 0x00, 0x00, 0x02, 0x06, 0x01, 0x00, 0x04, 0x0b, 0x08, 0x00, 0x01, 0x00, 0x00, 0x00
        /*0020*/ 	.byte	0x00, 0x00, 0x00, 0x00


//--------------------- .nv.info._Z11calculationiPf --------------------------
	.section	.nv.info._Z11calculationiPf,"",@"SHT_CUDA_INFO"
	.sectionflags	@""
	.align	4


	//----- nvinfo : EIATTR_CUDA_API_VERSION
	.align		4
        /*0000*/ 	.byte	0x04, 0x37
        /*0002*/ 	.short	(.L_9 - .L_8)
.L_8:
        /*0004*/ 	.word	0x00000082


	//----- nvinfo : EIATTR_KPARAM_INFO
	.align		4
.L_9:
        /*0008*/ 	.byte	0x04, 0x17
        /*000a*/ 	.short	(.L_11 - .L_10)
.L_10:
        /*000c*/ 	.word	0x00000000
        /*0010*/ 	.short	0x0001
        /*0012*/ 	.short	0x0008
        /*0014*/ 	.byte	0x00, 0xf5, 0x21, 0x00


	//----- nvinfo : EIATTR_KPARAM_INFO
	.align		4
.L_11:
        /*0018*/ 	.byte	0x04, 0x17
        /*001a*/ 	.short	(.L_13 - .L_12)
.L_12:
        /*001c*/ 	.word	0x00000000
        /*0020*/ 	.short	0x0000
        /*0022*/ 	.short	0x0000
        /*0024*/ 	.byte	0x00, 0xf0, 0x11, 0x00


	//----- nvinfo : EIATTR_SPARSE_MMA_MASK
	.align		4
.L_13:
        /*0028*/ 	.byte	0x03, 0x50
        /*002a*/ 	.short	0x0000


	//----- nvinfo : EIATTR_MAXREG_COUNT
	.align		4
        /*002c*/ 	.byte	0x03, 0x1b
        /*002e*/ 	.short	0x00ff


	//----- nvinfo : EIATTR_MERCURY_ISA_VERSION
	.align		4
        /*0030*/ 	.byte	0x03, 0x5f
        /*0032*/ 	.short	0x0101


	//----- nvinfo : EIATTR_VRC_CTA_INIT_COUNT
	.align		4
        /*0034*/ 	.byte	0x02, 0x4a
	.zero		1
	.zero		1


	//----- nvinfo : EIATTR_EXIT_INSTR_OFFSETS
	.align		4
        /*0038*/ 	.byte	0x04, 0x1c
        /*003a*/ 	.short	(.L_15 - .L_14)


	//   ....[0]....
.L_14:
        /*003c*/ 	.word	0x00000070


	//   ....[1]....
        /*0040*/ 	.word	0x000001b0


	//----- nvinfo : EIATTR_CRS_STACK_SIZE
	.align		4
.L_15:
        /*0044*/ 	.byte	0x04, 0x1e
        /*0046*/ 	.short	(.L_17 - .L_16)
.L_16:
        /*0048*/ 	.word	0x00000000


	//----- nvinfo : EIATTR_CBANK_PARAM_SIZE
	.align		4
.L_17:
        /*004c*/ 	.byte	0x03, 0x19
        /*004e*/ 	.short	0x0010


	//----- nvinfo : EIATTR_PARAM_CBANK
	.align		4
        /*0050*/ 	.byte	0x04, 0x0a
        /*0052*/ 	.short	(.L_19 - .L_18)
	.align		4
.L_18:
        /*0054*/ 	.word	index@(.nv.constant0._Z11calculationiPf)
        /*0058*/ 	.short	0x0380
        /*005a*/ 	.short	0x0010


	//----- nvinfo : EIATTR_SW_WAR
	.align		4
.L_19:
        /*005c*/ 	.byte	0x04, 0x36
        /*005e*/ 	.short	(.L_21 - .L_20)
.L_20:
        /*0060*/ 	.word	0x00000008
.L_21:


//--------------------- .nv.callgraph             --------------------------
	.section	.nv.callgraph,"",@"SHT_CUDA_CALLGRAPH"
	.align	4
	.sectionentsize	8
	.align		4
        /*0000*/ 	.word	0x00000000
	.align		4
        /*0004*/ 	.word	0xffffffff
	.align		4
        /*0008*/ 	.word	0x00000000
	.align		4
        /*000c*/ 	.word	0xfffffffe
	.align		4
        /*0010*/ 	.word	0x00000000
	.align		4
        /*0014*/ 	.word	0xfffffffd
	.align		4
        /*0018*/ 	.word	0x00000000
	.align		4
        /*001c*/ 	.word	0xfffffffc


//--------------------- .text._Z11calculationiPf  --------------------------
	.section	.text._Z11calculationiPf,"ax",@progbits
	.align	128
        .global         _Z11calculationiPf
        .type           _Z11calculationiPf,@function
        .size           _Z11calculationiPf,(.L_x_5 - _Z11calculationiPf)
        .other          _Z11calculationiPf,@"STO_CUDA_ENTRY STV_DEFAULT"
_Z11calculationiPf:
.text._Z11calculationiPf:
[----:B------:R-:W-:Y:S01]  /*0000*/  LDC R1, c[0x0][0x37c] ;  /* 0x0000df00ff017b82 */ /* 0x000fe20000000800 */
[----:B------:R-:W0:Y:S07]  /*0010*/  S2R R0, SR_TID.X ;  /* 0x0000000000007919 */ /* 0x000e2e0000002100 */
[----:B------:R-:W0:Y:S01]  /*0020*/  S2UR UR4, SR_CTAID.X ;  /* 0x00000000000479c3 */ /* 0x000e220000002500 */
[----:B------:R-:W1:Y:S07]  /*0030*/  LDCU UR5, c[0x0][0x380] ;  /* 0x00007000ff0577ac */ /* 0x000e6e0008000800 */
[----:B------:R-:W0:Y:S02]  /*0040*/  LDC R5, c[0x0][0x360] ;  /* 0x0000d800ff057b82 */ /* 0x000e240000000800 */
[----:B0-----:R-:W-:-:S05]  /*0050*/  IMAD R5, R5, UR4, R0 ;  /* 0x0000000405057c24 */ /* 0x001fca000f8e0200 */
[----:B-1----:R-:W-:-:S13]  /*0060*/  ISETP.GE.AND P0, PT, R5, UR5, PT ;  /* 0x0000000505007c0c */ /* 0x002fda000bf06270 */
[----:B------:R-:W-:Y:S05]  /*0070*/  @P0 EXIT ;  /* 0x000000000000094d */ /* 0x000fea0003800000 */
[----:B------:R-:W0:Y:S01]  /*0080*/  LDC.64 R2, c[0x0][0x388] ;  /* 0x0000e200ff027b82 */ /* 0x000e220000000a00 */
[----:B------:R-:W1:Y:S01]  /*0090*/  LDCU.64 UR4, c[0x0][0x358] ;  /* 0x00006b00ff0477ac */ /* 0x000e620008000a00 */
[----:B0-----:R-:W-:-:S05]  /*00a0*/  IMAD.WIDE R2, R5, 0x4, R2 ;  /* 0x0000000405027825 */ /* 0x001fca00078e0202 */
[----:B-1----:R-:W2:Y:S01]  /*00b0*/  LDG.E R0, desc[UR4][R2.64] ;  /* 0x0000000402007981 */ /* 0x002ea2000c1e1900 */
[----:B------:R-:W-:Y:S01]  /*00c0*/  BSSY.RECONVERGENT B0, `(.L_x_0) ;  /* 0x000000d000007945 */ /* 0x000fe20003800200 */
[----:B--2---:R-:W-:Y:S01]  /*00d0*/  IADD3 R4, PT, PT, R0, -0xd000000, RZ ;  /* 0xf300000000047810 */ /* 0x004fe20007ffe0ff */
[----:B------:R0:W1:Y:S03]  /*00e0*/  MUFU.RSQ R5, R0 ;  /* 0x0000000000057308 */ /* 0x0000660000001400 */
[----:B------:R-:W-:-:S13]  /*00f0*/  ISETP.GT.U32.AND P0, PT, R4, 0x727fffff, PT ;  /* 0x727fffff0400780c */ /* 0x000fda0003f04070 */
[----:B0-----:R-:W-:Y:S05]  /*0100*/  @!P0 BRA `(.L_x_1) ;  /* 0x0000000000108947 */ /* 0x001fea0003800000 */
[----:B------:R-:W-:-:S07]  /*0110*/  MOV R9, 0x130 ;  /* 0x0000013000097802 */ /* 0x000fce0000000f00 */
[----:B-1----:R-:W-:Y:S05]  /*0120*/  CALL.REL.NOINC `($__internal_0_$__cuda_sm20_sqrt_rn_f32_slowpath) ;  /* 0x0000000000247944 */ /* 0x002fea0003c00000 */
[----:B------:R-:W-:Y:S01]  /*0130*/  MOV R5, R0 ;  /* 0x0000000000057202 */ /* 0x000fe20000000f00 */
[----:B------:R-:W-:Y:S06]  /*0140*/  BRA `(.L_x_2) ;  /* 0x0000000000107947 */ /* 0x000fec0003800000 */
.L_x_1:
[----:B-1----:R-:W-:Y:S01]  /*0150*/  FMUL.FTZ R7, R0, R5 ;  /* 0x0000000500077220 */ /* 0x002fe20000410000 */
[----:B------:R-:W-:-:S03]  /*0160*/  FMUL.FTZ R5, R5, 0.5 ;  /* 0x3f00000005057820 */ /* 0x000fc60000410000 */
[----:B------:R-:W-:-:S04]  /*0170*/  FFMA R0, -R7, R7, R0 ;  /* 0x0000000707007223 */ /* 0x000fc80000000100 */
[----:B------:R-:W-:-:S07]  /*0180*/  FFMA R5, R0, R5, R7 ;  /* 0x0000000500057223 */ /* 0x000fce0000000007 */
.L_x_2:
[----:B------:R-:W-:Y:S05]  /*0190*/  BSYNC.RECONVERGENT B0 ;  /* 0x0000000000007941 */ /* 0x000fea0003800200 */
.L_x_0:
[----:B------:R-:W-:Y:S01]  /*01a0*/  STG.E desc[UR4][R2.64], R5 ;  /* 0x0000000502007986 */ /* 0x000fe2000c101904 */
[----:B------:R-:W-:Y:S05]  /*01b0*/  EXIT ;  /* 0x000000000000794d */ /* 0x000fea0003800000 */
        .weak           $__internal_0_$__cuda_sm20_sqrt_rn_f32_slowpath
        .type           $__internal_0_$__cuda_sm20_sqrt_rn_f32_slowpath,@function
        .size           $__internal_0_$__cuda_sm20_sqrt_rn_f32_slowpath,(.L_x_5 - $__internal_0_$__cuda_sm20_sqrt_rn_f32_slowpath)
$__internal_0_$__cuda_sm20_sqrt_rn_f32_slowpath:
[----:B------:R-:W-:-:S13]  /*01c0*/  LOP3.LUT P0, RZ, R0, 0x7fffffff, RZ, 0xc0, !PT ;  /* 0x7fffffff00ff7812 */ /* 0x000fda000780c0ff */
[----:B------:R-:W-:Y:S01]  /*01d0*/  @!P0 MOV R4, R0 ;  /* 0x0000000000048202 */ /* 0x000fe20000000f00 */
[----:B------:R-:W-:Y:S06]  /*01e0*/  @!P0 BRA `(.L_x_3) ;  /* 0x0000000000408947 */ /* 0x000fec0003800000 */
[----:B------:R-:W-:-:S13]  /*01f0*/  FSETP.GEU.FTZ.AND P0, PT, R0, RZ, PT ;  /* 0x000000ff0000720b */ /* 0x000fda0003f1e000 */
[----:B------:R-:W-:Y:S01]  /*0200*/  @!P0 MOV R4, 0x7fffffff ;  /* 0x7fffffff00048802 */ /* 0x000fe20000000f00 */
[----:B------:R-:W-:Y:S06]  /*0210*/  @!P0 BRA `(.L_x_3) ;  /* 0x0000000000348947 */ /* 0x000fec0003800000 */
[----:B------:R-:W-:-:S13]  /*0220*/  FSETP.GTU.FTZ.AND P0, PT, |R0|, +INF , PT ;  /* 0x7f8000000000780b */ /* 0x000fda0003f1c200 */
[----:B------:R-:W-:Y:S01]  /*0230*/  @P0 FADD.FTZ R4, R0, 1 ;  /* 0x3f80000000040421 */ /* 0x000fe20000010000 */
[----:B------:R-:W-:Y:S06]  /*0240*/  @P0 BRA `(.L_x_3) ;  /* 0x0000000000280947 */ /* 0x000fec0003800000 */
[----:B------:R-:W-:-:S13]  /*0250*/  FSETP.NEU.FTZ.AND P0, PT, |R0|, +INF , PT ;  /* 0x7f8000000000780b */ /* 0x000fda0003f1d200 */
[----:B------:R-:W-:-:S04]  /*0260*/  @P0 FFMA R5, R0, 1.84467440737095516160e+19, RZ ;  /* 0x5f80000000050823 */ /* 0x000fc800000000ff */
[----:B------:R-:W0:Y:S02]  /*0270*/  @P0 MUFU.RSQ R4, R5 ;  /* 0x0000000500040308 */ /* 0x000e240000001400 */
[----:B0-----:R-:W-:Y:S01]  /*0280*/  @P0 FMUL.FTZ R6, R5, R4 ;  /* 0x0000000405060220 */ /* 0x001fe20000410000 */
[----:B------:R-:W-:Y:S01]  /*0290*/  @P0 FMUL.FTZ R8, R4, 0.5 ;  /* 0x3f00000004080820 */ /* 0x000fe20000410000 */
[----:B------:R-:W-:Y:S02]  /*02a0*/  @!P0 MOV R4, R0 ;  /* 0x0000000000048202 */ /* 0x000fe40000000f00 */
[----:B------:R-:W-:-:S04]  /*02b0*/  @P0 FADD.FTZ R7, -R6, -RZ ;  /* 0x800000ff06070221 */ /* 0x000fc80000010100 */
[----:B------:R-:W-:-:S04]  /*02c0*/  @P0 FFMA R7, R6, R7, R5 ;  /* 0x0000000706070223 */ /* 0x000fc80000000005 */
[----:B------:R-:W-:-:S04]  /*02d0*/  @P0 FFMA R7, R7, R8, R6 ;  /* 0x0000000807070223 */ /* 0x000fc80000000006 */
[----:B------:R-:W-:-:S07]  /*02e0*/  @P0 FMUL.FTZ R4, R7, 2.3283064365386962891e-10 ;  /* 0x2f80000007040820 */ /* 0x000fce0000410000 */
.L_x_3:
[----:B------:R-:W-:Y:S01]  /*02f0*/  HFMA2 R5, -RZ, RZ, 0, 0 ;  /* 0x00000000ff057431 */ /* 0x000fe200000001ff */
[----:B------:R-:W-:Y:S02]  /*0300*/  MOV R0, R4 ;  /* 0x0000000400007202 */ /* 0x000fe40000000f00 */
[----:B------:R-:W-:-:S04]  /*0310*/  MOV R4, R9 ;  /* 0x0000000900047202 */ /* 0x000fc80000000f00 */
[----:B------:R-:W-:Y:S05]  /*0320*/  RET.REL.NODEC R4 `(_Z11calculationiPf) ;  /* 0xfffffffc04347950 */ /* 0x000fea0003c3ffff */
.L_x_4:
[----:B------:R-:W-:-:S00]  /*0330*/  BRA `(.L_x_4) ;  /* 0xfffffffc00fc7947 */ /* 0x000fc0000383ffff */
[----:B------:R-:W-:-:S00]  /*0340*/  NOP ;  /* 0x0000000000007918 */ /* 0x000fc00000000000 */
        /* <DEDUP_REMOVED lines=11> */
.L_x_5:


//--------------------- .nv.shared.reserved.0     --------------------------
	.section	.nv.shared.reserved.0,"aw",@nobits
	.weak		__nv_reservedSMEM_offset_0_alias
	.size		__nv_reservedSMEM_offset_0_alias, 0, 64
	.other		__nv_reservedSMEM_offset_0_alias,@"STO_CUDA_RESERVED_SHARED STV_DEFAULT"
__nv_reservedSMEM_offset_0_alias:
	.zero		0
	.zero		64


//--------------------- .nv.constant0._Z11calculationiPf --------------------------
	.section	.nv.constant0._Z11calculationiPf,"a",@progbits
	.sectionflags	@""
	.align	4
.nv.constant0._Z11calculationiPf:
	.zero		912


//--------------------- SYMBOLS --------------------------

	.type		.nv.reservedSmem.offset0,@object
	.size		.nv.reservedSmem.offset0,0x4
